//
// Generated by NVIDIA NVVM Compiler
//
// Compiler Build ID: CL-36424714
// Cuda compilation tools, release 13.0, V13.0.88
// Based on NVVM 20.0.0
//

.version 9.0
.target sm_100
.address_size 64

	// .globl	_Z14hello_from_gpuv
.extern .func  (.param .b32 func_retval0) vprintf
(
	.param .b64 vprintf_param_0,
	.param .b64 vprintf_param_1
)
;
.global .align 1 .b8 $str[47] = {72, 101, 108, 108, 111, 32, 87, 111, 114, 108, 100, 32, 102, 114, 111, 109, 32, 66, 108, 111, 99, 107, 32, 73, 68, 58, 32, 37, 100, 44, 32, 84, 104, 114, 101, 97, 100, 32, 73, 68, 58, 32, 37, 100, 33, 10};

.visible .entry _Z14hello_from_gpuv()
{
	.local .align 8 .b8 	__local_depot0[8];
	.reg .b64 	%SP;
	.reg .b64 	%SPL;
	.reg .b32 	%r<5>;
	.reg .b64 	%rd<5>;

	mov.u64 	%SPL, __local_depot0;
	cvta.local.u64 	%SP, %SPL;
	add.u64 	%rd1, %SP, 0;
	add.u64 	%rd2, %SPL, 0;
	mov.u32 	%r1, %ctaid.x;
	mov.u32 	%r2, %tid.x;
	st.local.v2.u32 	[%rd2], {%r1, %r2};
	mov.u64 	%rd3, $str;
	cvta.global.u64 	%rd4, %rd3;
	{ // callseq 0, 0
	.param .b64 param0;
	st.param.b64 	[param0], %rd4;
	.param .b64 param1;
	st.param.b64 	[param1], %rd1;
	.param .b32 retval0;
	call.uni (retval0), 
	vprintf, 
	(
	param0, 
	param1
	);
	ld.param.b32 	%r3, [retval0];
	} // callseq 0
	ret;

}


// ===== COMPILED SASS (sm_100) =====

	.target	sm_100

	.elftype	@"ET_EXEC"


//--------------------- .note.nv.tkinfo           --------------------------
	.section	.note.nv.tkinfo,"",@"SHT_NOTE"
	.sectionflags	@"SHF_NOTE_NV_TKINFO"
	.tkinfo
        /*0018*/ 	.word	0x00000002
        /*0030*/ 	.string	""
        /*0030*/ 	.string	"ptxas"
        /*0030*/ 	.string	"Cuda compilation tools, release 13.0, V13.0.88"
        /*0030*/ 	.string	"Build cuda_13.0.r13.0/compiler.36424714_0"
        /*0030*/ 	.string	"-arch sm_100 -m 64 "



//--------------------- .note.nv.cuinfo           --------------------------
	.section	.note.nv.cuinfo,"",@"SHT_NOTE"
	.sectionflags	@"SHF_NOTE_NV_CUINFO"
        /*0018*/ 	.short	0x0002
        /*001a*/ 	.short	0x0064
        /*001c*/ 	.short	0x0082
	.zero		2


//--------------------- .nv.info                  --------------------------
	.section	.nv.info,"",@"SHT_CUDA_INFO"
	.align	4


	//----- nvinfo : EIATTR_REGCOUNT
	.align		4
        /*0000*/ 	.byte	0x04, 0x2f
        /*0002*/ 	.short	(.L_2 - .L_1)
	.align		4
.L_1:
        /*0004*/ 	.word	index@(_Z14hello_from_gpuv)
        /*0008*/ 	.word	0x00000018


	//----- nvinfo : EIATTR_FRAME_SIZE
	.align		4
.L_2:
        /*000c*/ 	.byte	0x04, 0x11
        /*000e*/ 	.short	(.L_4 - .L_3)
	.align		4
.L_3:
        /*0010*/ 	.word	index@(_Z14hello_from_gpuv)
        /*0014*/ 	.word	0x00000008


	//----- nvinfo : EIATTR_MIN_STACK_SIZE
	.align		4
.L_4:
        /*0018*/ 	.byte	0x04, 0x12
        /*001a*/ 	.short	(.L_6 - .L_5)
	.align		4
.L_5:
        /*001c*/ 	.word	index@(_Z14hello_from_gpuv)
        /*0020*/ 	.word	0x00000008
.L_6:


//--------------------- .nv.compat                --------------------------
	.section	.nv.compat,"",@"SHT_CUDA_COMPAT_INFO"
	.align	4
        /*0000*/ 	.byte	0x02, 0x09, 0x00, 0x00, 0x02, 0x02, 0x01, 0x00, 0x02, 0x05, 0x05, 0x00, 0x03, 0x07, 0x01, 0x01
        /*0010*/ 	.byte	0x02, 0x03, 0x00, 0x00, 0x02, 0x06, 0x01, 0x00, 0x04, 0x0b, 0x08, 0x00, 0x09, 0x00, 0x00, 0x00
        /*0020*/ 	.byte	0x00, 0x00, 0x00, 0x00


//--------------------- .nv.info._Z14hello_from_gpuv --------------------------
	.section	.nv.info._Z14hello_from_gpuv,"",@"SHT_CUDA_INFO"
	.sectionflags	@""
	.align	4


	//----- nvinfo : EIATTR_CUDA_API_VERSION
	.align		4
        /*0000*/ 	.byte	0x04, 0x37
        /*0002*/ 	.short	(.L_8 - .L_7)
.L_7:
        /*0004*/ 	.word	0x00000082


	//----- nvinfo : EIATTR_SPARSE_MMA_MASK
	.align		4
.L_8:
        /*0008*/ 	.byte	0x03, 0x50
        /*000a*/ 	.short	0x0000


	//----- nvinfo : EIATTR_MAXREG_COUNT
	.align		4
        /*000c*/ 	.byte	0x03, 0x1b
        /*000e*/ 	.short	0x00ff


	//----- nvinfo : EIATTR_EXTERNS
	.align		4
        /*0010*/ 	.byte	0x04, 0x0f
        /*0012*/ 	.short	(.L_10 - .L_9)


	//   ....[0]....
	.align		4
.L_9:
        /*0014*/ 	.word	index@(vprintf)


	//----- nvinfo : EIATTR_MERCURY_ISA_VERSION
	.align		4
.L_10:
        /*0018*/ 	.byte	0x03, 0x5f
        /*001a*/ 	.short	0x0101


	//----- nvinfo : EIATTR_VRC_CTA_INIT_COUNT
	.align		4
        /*001c*/ 	.byte	0x02, 0x4a
	.zero		1
	.zero		1


	//----- nvinfo : EIATTR_SYSCALL_OFFSETS
	.align		4
        /*0020*/ 	.byte	0x04, 0x46
        /*0022*/ 	.short	(.L_12 - .L_11)


	//   ....[0]....
.L_11:
        /*0024*/ 	.word	0x000000f0


	//----- nvinfo : EIATTR_EXIT_INSTR_OFFSETS
	.align		4
.L_12:
        /*0028*/ 	.byte	0x04, 0x1c
        /*002a*/ 	.short	(.L_14 - .L_13)


	//   ....[0]....
.L_13:
        /*002c*/ 	.word	0x00000100


	//----- nvinfo : EIATTR_SW_WAR
	.align		4
.L_14:
        /*0030*/ 	.byte	0x04, 0x36
        /*0032*/ 	.short	(.L_16 - .L_15)
.L_15:
        /*0034*/ 	.word	0x00000008
.L_16:


//--------------------- .nv.callgraph             --------------------------
	.section	.nv.callgraph,"",@"SHT_CUDA_CALLGRAPH"
	.align	4
	.sectionentsize	8
	.align		4
        /*0000*/ 	.word	0x00000000
	.align		4
        /*0004*/ 	.word	0xffffffff
	.align		4
        /*0008*/ 	.word	index@(_Z14hello_from_gpuv)
	.align		4
        /*000c*/ 	.word	index@(vprintf)
	.align		4
        /*0010*/ 	.word	0x00000000
	.align		4
        /*0014*/ 	.word	0xfffffffe
	.align		4
        /*0018*/ 	.word	0x00000000
	.align		4
        /*001c*/ 	.word	0xfffffffd
	.align		4
        /*0020*/ 	.word	0x00000000
	.align		4
        /*0024*/ 	.word	0xfffffffc


//--------------------- .nv.constant4             --------------------------
	.section	.nv.constant4,"a",@progbits
	.align	8
	.align		8
.nv.constant4:
        /*0000*/ 	.dword	vprintf
	.align		8
        /*0008*/ 	.dword	$str


//--------------------- .text._Z14hello_from_gpuv --------------------------
	.section	.text._Z14hello_from_gpuv,"ax",@progbits
	.align	128
        .global         _Z14hello_from_gpuv
        .type           _Z14hello_from_gpuv,@function
        .size           _Z14hello_from_gpuv,(.L_x_2 - _Z14hello_from_gpuv)
        .other          _Z14hello_from_gpuv,@"STO_CUDA_ENTRY STV_DEFAULT"
_Z14hello_from_gpuv:
.text._Z14hello_from_gpuv:
[----:B------:R-:W0:Y:S01]  /*0000*/  LDC R1, c[0x0][0x37c] ;  /* 0x0000df00ff017b82 */ /* 0x000e220000000800 */
[----:B------:R-:W1:Y:S01]  /*0010*/  S2R R8, SR_CTAID.X ;  /* 0x0000000000087919 */ /* 0x000e620000002500 */
[----:B0-----:R-:W-:Y:S01]  /*0020*/  VIADD R1, R1, 0xfffffff8 ;  /* 0xfffffff801017836 */ /* 0x001fe20000000000 */
[----:B------:R-:W-:Y:S01]  /*0030*/  MOV R0, 0x0 ;  /* 0x0000000000007802 */ /* 0x000fe20000000f00 */
[----:B------:R-:W0:Y:S01]  /*0040*/  LDCU UR4, c[0x0][0x2f8] ;  /* 0x00005f00ff0477ac */ /* 0x000e220008000800 */
[----:B------:R-:W1:Y:S03]  /*0050*/  S2R R9, SR_TID.X ;  /* 0x0000000000097919 */ /* 0x000e660000002100 */
[----:B------:R2:W3:Y:S01]  /*0060*/  LDC.64 R2, c[0x4][R0] ;  /* 0x0100000000027b82 */ /* 0x0004e20000000a00 */
[----:B------:R-:W4:Y:S01]  /*0070*/  LDCU.64 UR6, c[0x4][0x8] ;  /* 0x01000100ff0677ac */ /* 0x000f220008000a00 */
[----:B------:R-:W5:Y:S01]  /*0080*/  LDCU UR5, c[0x0][0x2fc] ;  /* 0x00005f80ff0577ac */ /* 0x000f620008000800 */
[----:B0-----:R-:W-:Y:S01]  /*0090*/  IADD3 R6, P0, PT, R1, UR4, RZ ;  /* 0x0000000401067c10 */ /* 0x001fe2000ff1e0ff */
[----:B----4-:R-:W-:Y:S01]  /*00a0*/  IMAD.U32 R4, RZ, RZ, UR6 ;  /* 0x00000006ff047e24 */ /* 0x010fe2000f8e00ff */
[----:B------:R-:W-:-:S03]  /*00b0*/  MOV R5, UR7 ;  /* 0x0000000700057c02 */ /* 0x000fc60008000f00 */
[----:B-----5:R-:W-:Y:S01]  /*00c0*/  IMAD.X R7, RZ, RZ, UR5, P0 ;  /* 0x00000005ff077e24 */ /* 0x020fe200080e06ff */
[----:B-1----:R2:W-:Y:S07]  /*00d0*/  STL.64 [R1], R8 ;  /* 0x0000000801007387 */ /* 0x0025ee0000100a00 */
[----:B------:R-:W-:-:S07]  /*00e0*/  LEPC R20, `(.L_x_0) ;  /* 0x000000001014794e */ /* 0x000fce0000000000 */
[----:B--23--:R-:W-:Y:S05]  /*00f0*/  CALL.ABS.NOINC R2 ;  /* 0x0000000002007343 */ /* 0x00cfea0003c00000 */
.L_x_0:
[----:B------:R-:W-:Y:S05]  /*0100*/  EXIT ;  /* 0x000000000000794d */ /* 0x000fea0003800000 */
.L_x_1:
[----:B------:R-:W-:-:S00]  /*0110*/  BRA `(.L_x_1) ;  /* 0xfffffffc00fc7947 */ /* 0x000fc0000383ffff */
[----:B------:R-:W-:-:S00]  /*0120*/  NOP ;  /* 0x0000000000007918 */ /* 0x000fc00000000000 */
        /* <DEDUP_REMOVED lines=13> */
.L_x_2:


//--------------------- .nv.global.init           --------------------------
	.section	.nv.global.init,"aw",@progbits
.nv.global.init:
	.type		$str,@object
	.size		$str,(.L_0 - $str)
$str:
        /*0000*/ 	.byte	0x48, 0x65, 0x6c, 0x6c, 0x6f, 0x20, 0x57, 0x6f, 0x72, 0x6c, 0x64, 0x20, 0x66, 0x72, 0x6f, 0x6d
        /*0010*/ 	.byte	0x20, 0x42, 0x6c, 0x6f, 0x63, 0x6b, 0x20, 0x49, 0x44, 0x3a, 0x20, 0x25, 0x64, 0x2c, 0x20, 0x54
        /*0020*/ 	.byte	0x68, 0x72, 0x65, 0x61, 0x64, 0x20, 0x49, 0x44, 0x3a, 0x20, 0x25, 0x64, 0x21, 0x0a, 0x00
.L_0:


//--------------------- .nv.shared.reserved.0     --------------------------
	.section	.nv.shared.reserved.0,"aw",@nobits
	.weak		__nv_reservedSMEM_offset_0_alias
	.size		__nv_reservedSMEM_offset_0_alias, 0, 64
	.other		__nv_reservedSMEM_offset_0_alias,@"STO_CUDA_RESERVED_SHARED STV_DEFAULT"
__nv_reservedSMEM_offset_0_alias:
	.zero		0
	.zero		64


//--------------------- .nv.constant0._Z14hello_from_gpuv --------------------------
	.section	.nv.constant0._Z14hello_from_gpuv,"a",@progbits
	.sectionflags	@""
	.align	4
.nv.constant0._Z14hello_from_gpuv:
	.zero		896


//--------------------- SYMBOLS --------------------------

	.type		.nv.reservedSmem.offset0,@object
	.size		.nv.reservedSmem.offset0,0x4
	.type		vprintf,@function
